//
// Generated by NVIDIA NVVM Compiler
//
// Compiler Build ID: CL-36424714
// Cuda compilation tools, release 13.0, V13.0.88
// Based on NVVM 20.0.0
//

.version 9.0
.target sm_100
.address_size 64

	// .globl	_Z21add_kernel_inner_loopIfEvPT_PKS0_S3_mm

.visible .entry _Z21add_kernel_inner_loopIfEvPT_PKS0_S3_mm(
	.param .u64 .ptr .align 1 _Z21add_kernel_inner_loopIfEvPT_PKS0_S3_mm_param_0,
	.param .u64 .ptr .align 1 _Z21add_kernel_inner_loopIfEvPT_PKS0_S3_mm_param_1,
	.param .u64 .ptr .align 1 _Z21add_kernel_inner_loopIfEvPT_PKS0_S3_mm_param_2,
	.param .u64 _Z21add_kernel_inner_loopIfEvPT_PKS0_S3_mm_param_3,
	.param .u64 _Z21add_kernel_inner_loopIfEvPT_PKS0_S3_mm_param_4
)
{
	.reg .pred 	%p<3>;
	.reg .b32 	%r<5>;
	.reg .b32 	%f<4>;
	.reg .b64 	%rd<17>;

	ld.param.u64 	%rd7, [_Z21add_kernel_inner_loopIfEvPT_PKS0_S3_mm_param_0];
	ld.param.u64 	%rd8, [_Z21add_kernel_inner_loopIfEvPT_PKS0_S3_mm_param_1];
	ld.param.u64 	%rd9, [_Z21add_kernel_inner_loopIfEvPT_PKS0_S3_mm_param_2];
	ld.param.u64 	%rd10, [_Z21add_kernel_inner_loopIfEvPT_PKS0_S3_mm_param_3];
	ld.param.u64 	%rd11, [_Z21add_kernel_inner_loopIfEvPT_PKS0_S3_mm_param_4];
	mov.u32 	%r1, %ctaid.x;
	mov.u32 	%r2, %ntid.x;
	mov.u32 	%r3, %tid.x;
	mad.lo.s32 	%r4, %r1, %r2, %r3;
	cvt.s64.s32 	%rd16, %r4;
	setp.le.u64 	%p1, %rd10, %rd16;
	@%p1 bra 	$L__BB0_3;
	cvta.to.global.u64 	%rd2, %rd8;
	cvta.to.global.u64 	%rd3, %rd9;
	cvta.to.global.u64 	%rd4, %rd7;
$L__BB0_2:
	shl.b64 	%rd12, %rd16, 2;
	add.s64 	%rd13, %rd2, %rd12;
	ld.global.f32 	%f1, [%rd13];
	add.s64 	%rd14, %rd3, %rd12;
	ld.global.f32 	%f2, [%rd14];
	add.f32 	%f3, %f1, %f2;
	add.s64 	%rd15, %rd4, %rd12;
	st.global.f32 	[%rd15], %f3;
	add.s64 	%rd16, %rd16, %rd11;
	setp.lt.u64 	%p2, %rd16, %rd10;
	@%p2 bra 	$L__BB0_2;
$L__BB0_3:
	ret;

}


// ===== COMPILED SASS (sm_100) =====

	.target	sm_100

	.elftype	@"ET_EXEC"


//--------------------- .note.nv.tkinfo           --------------------------
	.section	.note.nv.tkinfo,"",@"SHT_NOTE"
	.sectionflags	@"SHF_NOTE_NV_TKINFO"
	.tkinfo
        /*0018*/ 	.word	0x00000002
        /*0030*/ 	.string	""
        /*0030*/ 	.string	"ptxas"
        /*0030*/ 	.string	"Cuda compilation tools, release 13.0, V13.0.88"
        /*0030*/ 	.string	"Build cuda_13.0.r13.0/compiler.36424714_0"
        /*0030*/ 	.string	"-arch sm_100 -m 64 "



//--------------------- .note.nv.cuinfo           --------------------------
	.section	.note.nv.cuinfo,"",@"SHT_NOTE"
	.sectionflags	@"SHF_NOTE_NV_CUINFO"
        /*0018*/ 	.short	0x0002
        /*001a*/ 	.short	0x0064
        /*001c*/ 	.short	0x0082
	.zero		2


//--------------------- .nv.info                  --------------------------
	.section	.nv.info,"",@"SHT_CUDA_INFO"
	.align	4


	//----- nvinfo : EIATTR_REGCOUNT
	.align		4
        /*0000*/ 	.byte	0x04, 0x2f
        /*0002*/ 	.short	(.L_1 - .L_0)
	.align		4
.L_0:
        /*0004*/ 	.word	index@(_Z21add_kernel_inner_loopIfEvPT_PKS0_S3_mm)
        /*0008*/ 	.word	0x00000010


	//----- nvinfo : EIATTR_FRAME_SIZE
	.align		4
.L_1:
        /*000c*/ 	.byte	0x04, 0x11
        /*000e*/ 	.short	(.L_3 - .L_2)
	.align		4
.L_2:
        /*0010*/ 	.word	index@(_Z21add_kernel_inner_loopIfEvPT_PKS0_S3_mm)
        /*0014*/ 	.word	0x00000000


	//----- nvinfo : EIATTR_MIN_STACK_SIZE
	.align		4
.L_3:
        /*0018*/ 	.byte	0x04, 0x12
        /*001a*/ 	.short	(.L_5 - .L_4)
	.align		4
.L_4:
        /*001c*/ 	.word	index@(_Z21add_kernel_inner_loopIfEvPT_PKS0_S3_mm)
        /*0020*/ 	.word	0x00000000
.L_5:


//--------------------- .nv.compat                --------------------------
	.section	.nv.compat,"",@"SHT_CUDA_COMPAT_INFO"
	.align	4
        /*0000*/ 	.byte	0x02, 0x09, 0x00, 0x00, 0x02, 0x02, 0x01, 0x00, 0x02, 0x05, 0x05, 0x00, 0x03, 0x07, 0x01, 0x01
        /*0010*/ 	.byte	0x02, 0x03, 0x00, 0x00, 0x02, 0x06, 0x01, 0x00, 0x04, 0x0b, 0x08, 0x00, 0x09, 0x00, 0x00, 0x00
        /*0020*/ 	.byte	0x00, 0x00, 0x00, 0x00


//--------------------- .nv.info._Z21add_kernel_inner_loopIfEvPT_PKS0_S3_mm --------------------------
	.section	.nv.info._Z21add_kernel_inner_loopIfEvPT_PKS0_S3_mm,"",@"SHT_CUDA_INFO"
	.sectionflags	@""
	.align	4


	//----- nvinfo : EIATTR_CUDA_API_VERSION
	.align		4
        /*0000*/ 	.byte	0x04, 0x37
        /*0002*/ 	.short	(.L_7 - .L_6)
.L_6:
        /*0004*/ 	.word	0x00000082


	//----- nvinfo : EIATTR_KPARAM_INFO
	.align		4
.L_7:
        /*0008*/ 	.byte	0x04, 0x17
        /*000a*/ 	.short	(.L_9 - .L_8)
.L_8:
        /*000c*/ 	.word	0x00000000
        /*0010*/ 	.short	0x0004
        /*0012*/ 	.short	0x0020
        /*0014*/ 	.byte	0x00, 0xf0, 0x21, 0x00


	//----- nvinfo : EIATTR_KPARAM_INFO
	.align		4
.L_9:
        /*0018*/ 	.byte	0x04, 0x17
        /*001a*/ 	.short	(.L_11 - .L_10)
.L_10:
        /*001c*/ 	.word	0x00000000
        /*0020*/ 	.short	0x0003
        /*0022*/ 	.short	0x0018
        /*0024*/ 	.byte	0x00, 0xf0, 0x21, 0x00


	//----- nvinfo : EIATTR_KPARAM_INFO
	.align		4
.L_11:
        /*0028*/ 	.byte	0x04, 0x17
        /*002a*/ 	.short	(.L_13 - .L_12)
.L_12:
        /*002c*/ 	.word	0x00000000
        /*0030*/ 	.short	0x0002
        /*0032*/ 	.short	0x0010
        /*0034*/ 	.byte	0x00, 0xf5, 0x21, 0x00


	//----- nvinfo : EIATTR_KPARAM_INFO
	.align		4
.L_13:
        /*0038*/ 	.byte	0x04, 0x17
        /*003a*/ 	.short	(.L_15 - .L_14)
.L_14:
        /*003c*/ 	.word	0x00000000
        /*0040*/ 	.short	0x0001
        /*0042*/ 	.short	0x0008
        /*0044*/ 	.byte	0x00, 0xf5, 0x21, 0x00


	//----- nvinfo : EIATTR_KPARAM_INFO
	.align		4
.L_15:
        /*0048*/ 	.byte	0x04, 0x17
        /*004a*/ 	.short	(.L_17 - .L_16)
.L_16:
        /*004c*/ 	.word	0x00000000
        /*0050*/ 	.short	0x0000
        /*0052*/ 	.short	0x0000
        /*0054*/ 	.byte	0x00, 0xf5, 0x21, 0x00


	//----- nvinfo : EIATTR_SPARSE_MMA_MASK
	.align		4
.L_17:
        /*0058*/ 	.byte	0x03, 0x50
        /*005a*/ 	.short	0x0000


	//----- nvinfo : EIATTR_MAXREG_COUNT
	.align		4
        /*005c*/ 	.byte	0x03, 0x1b
        /*005e*/ 	.short	0x00ff


	//----- nvinfo : EIATTR_MERCURY_ISA_VERSION
	.align		4
        /*0060*/ 	.byte	0x03, 0x5f
        /*0062*/ 	.short	0x0101


	//----- nvinfo : EIATTR_VRC_CTA_INIT_COUNT
	.align		4
        /*0064*/ 	.byte	0x02, 0x4a
	.zero		1
	.zero		1


	//----- nvinfo : EIATTR_EXIT_INSTR_OFFSETS
	.align		4
        /*0068*/ 	.byte	0x04, 0x1c
        /*006a*/ 	.short	(.L_19 - .L_18)


	//   ....[0]....
.L_18:
        /*006c*/ 	.word	0x000000c0


	//   ....[1]....
        /*0070*/ 	.word	0x00000240


	//----- nvinfo : EIATTR_CRS_STACK_SIZE
	.align		4
.L_19:
        /*0074*/ 	.byte	0x04, 0x1e
        /*0076*/ 	.short	(.L_21 - .L_20)
.L_20:
        /*0078*/ 	.word	0x00000000


	//----- nvinfo : EIATTR_CBANK_PARAM_SIZE
	.align		4
.L_21:
        /*007c*/ 	.byte	0x03, 0x19
        /*007e*/ 	.short	0x0028


	//----- nvinfo : EIATTR_PARAM_CBANK
	.align		4
        /*0080*/ 	.byte	0x04, 0x0a
        /*0082*/ 	.short	(.L_23 - .L_22)
	.align		4
.L_22:
        /*0084*/ 	.word	index@(.nv.constant0._Z21add_kernel_inner_loopIfEvPT_PKS0_S3_mm)
        /*0088*/ 	.short	0x0380
        /*008a*/ 	.short	0x0028


	//----- nvinfo : EIATTR_SW_WAR
	.align		4
.L_23:
        /*008c*/ 	.byte	0x04, 0x36
        /*008e*/ 	.short	(.L_25 - .L_24)
.L_24:
        /*0090*/ 	.word	0x00000008
.L_25:


//--------------------- .nv.callgraph             --------------------------
	.section	.nv.callgraph,"",@"SHT_CUDA_CALLGRAPH"
	.align	4
	.sectionentsize	8
	.align		4
        /*0000*/ 	.word	0x00000000
	.align		4
        /*0004*/ 	.word	0xffffffff
	.align		4
        /*0008*/ 	.word	0x00000000
	.align		4
        /*000c*/ 	.word	0xfffffffe
	.align		4
        /*0010*/ 	.word	0x00000000
	.align		4
        /*0014*/ 	.word	0xfffffffd
	.align		4
        /*0018*/ 	.word	0x00000000
	.align		4
        /*001c*/ 	.word	0xfffffffc


//--------------------- .text._Z21add_kernel_inner_loopIfEvPT_PKS0_S3_mm --------------------------
	.section	.text._Z21add_kernel_inner_loopIfEvPT_PKS0_S3_mm,"ax",@progbits
	.align	128
        .global         _Z21add_kernel_inner_loopIfEvPT_PKS0_S3_mm
        .type           _Z21add_kernel_inner_loopIfEvPT_PKS0_S3_mm,@function
        .size           _Z21add_kernel_inner_loopIfEvPT_PKS0_S3_mm,(.L_x_2 - _Z21add_kernel_inner_loopIfEvPT_PKS0_S3_mm)
        .other          _Z21add_kernel_inner_loopIfEvPT_PKS0_S3_mm,@"STO_CUDA_ENTRY STV_DEFAULT"
_Z21add_kernel_inner_loopIfEvPT_PKS0_S3_mm:
.text._Z21add_kernel_inner_loopIfEvPT_PKS0_S3_mm:
[----:B------:R-:W-:Y:S01]  /*0000*/  LDC R1, c[0x0][0x37c] ;  /* 0x0000df00ff017b82 */ /* 0x000fe20000000800 */
[----:B------:R-:W0:Y:S07]  /*0010*/  S2R R3, SR_TID.X ;  /* 0x0000000000037919 */ /* 0x000e2e0000002100 */
[----:B------:R-:W0:Y:S01]  /*0020*/  S2UR UR4, SR_CTAID.X ;  /* 0x00000000000479c3 */ /* 0x000e220000002500 */
[----:B------:R-:W1:Y:S01]  /*0030*/  LDCU.64 UR6, c[0x0][0x398] ;  /* 0x00007300ff0677ac */ /* 0x000e620008000a00 */
[----:B------:R-:W2:Y:S06]  /*0040*/  LDCU.64 UR12, c[0x0][0x3a0] ;  /* 0x00007400ff0c77ac */ /* 0x000eac0008000a00 */
[----:B------:R-:W0:Y:S01]  /*0050*/  LDC R0, c[0x0][0x360] ;  /* 0x0000d800ff007b82 */ /* 0x000e220000000800 */
[----:B------:R-:W3:Y:S01]  /*0060*/  LDCU.128 UR8, c[0x0][0x380] ;  /* 0x00007000ff0877ac */ /* 0x000ee20008000c00 */
[----:B0-----:R-:W-:Y:S01]  /*0070*/  IMAD R0, R0, UR4, R3 ;  /* 0x0000000400007c24 */ /* 0x001fe2000f8e0203 */
[----:B------:R-:W0:Y:S04]  /*0080*/  LDCU.64 UR4, c[0x0][0x390] ;  /* 0x00007200ff0477ac */ /* 0x000e280008000a00 */
[----:B-1----:R-:W-:-:S02]  /*0090*/  ISETP.GE.U32.AND P0, PT, R0, UR6, PT ;  /* 0x0000000600007c0c */ /* 0x002fc4000bf06070 */
[----:B------:R-:W-:-:S04]  /*00a0*/  SHF.R.S32.HI R2, RZ, 0x1f, R0 ;  /* 0x0000001fff027819 */ /* 0x000fc80000011400 */
[----:B------:R-:W-:-:S13]  /*00b0*/  ISETP.GE.U32.AND.EX P0, PT, R2, UR7, PT, P0 ;  /* 0x0000000702007c0c */ /* 0x000fda000bf06100 */
[----:B0-23--:R-:W-:Y:S05]  /*00c0*/  @P0 EXIT ;  /* 0x000000000000094d */ /* 0x00dfea0003800000 */
[----:B------:R-:W0:Y:S01]  /*00d0*/  LDC.64 R12, c[0x0][0x358] ;  /* 0x0000d600ff0c7b82 */ /* 0x000e220000000a00 */
[----:B------:R-:W-:-:S07]  /*00e0*/  IMAD.MOV.U32 R11, RZ, RZ, R2 ;  /* 0x000000ffff0b7224 */ /* 0x000fce00078e0002 */
.L_x_0:
[----:B-1----:R-:W-:Y:S01]  /*00f0*/  IMAD.SHL.U32 R6, R0, 0x4, RZ ;  /* 0x0000000400067824 */ /* 0x002fe200078e00ff */
[C---:B0-----:R-:W-:Y:S02]  /*0100*/  R2UR UR14, R12.reuse ;  /* 0x000000000c0e72ca */ /* 0x041fe400000e0000 */
[C---:B------:R-:W-:Y:S02]  /*0110*/  R2UR UR15, R13.reuse ;  /* 0x000000000d0f72ca */ /* 0x040fe400000e0000 */
[----:B------:R-:W-:Y:S02]  /*0120*/  R2UR UR16, R12 ;  /* 0x000000000c1072ca */ /* 0x000fe400000e0000 */
[----:B------:R-:W-:Y:S02]  /*0130*/  R2UR UR17, R13 ;  /* 0x000000000d1172ca */ /* 0x000fe400000e0000 */
[----:B------:R-:W-:Y:S02]  /*0140*/  SHF.L.U64.HI R7, R0, 0x2, R11 ;  /* 0x0000000200077819 */ /* 0x000fe4000001020b */
[----:B------:R-:W-:-:S02]  /*0150*/  IADD3 R4, P1, PT, R6, UR4, RZ ;  /* 0x0000000406047c10 */ /* 0x000fc4000ff3e0ff */
[----:B------:R-:W-:Y:S02]  /*0160*/  IADD3 R2, P0, PT, R6, UR10, RZ ;  /* 0x0000000a06027c10 */ /* 0x000fe4000ff1e0ff */
[C---:B------:R-:W-:Y:S02]  /*0170*/  IADD3.X R5, PT, PT, R7.reuse, UR5, RZ, P1, !PT ;  /* 0x0000000507057c10 */ /* 0x040fe40008ffe4ff */
[----:B------:R-:W-:-:S04]  /*0180*/  IADD3.X R3, PT, PT, R7, UR11, RZ, P0, !PT ;  /* 0x0000000b07037c10 */ /* 0x000fc800087fe4ff */
[----:B------:R-:W2:Y:S04]  /*0190*/  LDG.E R5, desc[UR16][R4.64] ;  /* 0x0000001004057981 */ /* 0x000ea8000c1e1900 */
[----:B------:R-:W2:Y:S01]  /*01a0*/  LDG.E R2, desc[UR14][R2.64] ;  /* 0x0000000e02027981 */ /* 0x000ea2000c1e1900 */
[----:B------:R-:W-:-:S04]  /*01b0*/  IADD3 R6, P0, PT, R6, UR8, RZ ;  /* 0x0000000806067c10 */ /* 0x000fc8000ff1e0ff */
[----:B------:R-:W-:Y:S02]  /*01c0*/  IADD3.X R7, PT, PT, R7, UR9, RZ, P0, !PT ;  /* 0x0000000907077c10 */ /* 0x000fe400087fe4ff */
[----:B------:R-:W-:-:S04]  /*01d0*/  IADD3 R0, P0, PT, R0, UR12, RZ ;  /* 0x0000000c00007c10 */ /* 0x000fc8000ff1e0ff */
[----:B------:R-:W-:Y:S02]  /*01e0*/  IADD3.X R11, PT, PT, R11, UR13, RZ, P0, !PT ;  /* 0x0000000d0b0b7c10 */ /* 0x000fe400087fe4ff */
[----:B------:R-:W-:-:S04]  /*01f0*/  ISETP.GE.U32.AND P0, PT, R0, UR6, PT ;  /* 0x0000000600007c0c */ /* 0x000fc8000bf06070 */
[----:B------:R-:W-:Y:S01]  /*0200*/  ISETP.GE.U32.AND.EX P0, PT, R11, UR7, PT, P0 ;  /* 0x000000070b007c0c */ /* 0x000fe2000bf06100 */
[----:B--2---:R-:W-:-:S05]  /*0210*/  FADD R9, R2, R5 ;  /* 0x0000000502097221 */ /* 0x004fca0000000000 */
[----:B------:R1:W-:Y:S07]  /*0220*/  STG.E desc[UR14][R6.64], R9 ;  /* 0x0000000906007986 */ /* 0x0003ee000c10190e */
[----:B------:R-:W-:Y:S05]  /*0230*/  @!P0 BRA `(.L_x_0) ;  /* 0xfffffffc00ac8947 */ /* 0x000fea000383ffff */
[----:B------:R-:W-:Y:S05]  /*0240*/  EXIT ;  /* 0x000000000000794d */ /* 0x000fea0003800000 */
.L_x_1:
[----:B------:R-:W-:-:S00]  /*0250*/  BRA `(.L_x_1) ;  /* 0xfffffffc00fc7947 */ /* 0x000fc0000383ffff */
[----:B------:R-:W-:-:S00]  /*0260*/  NOP ;  /* 0x0000000000007918 */ /* 0x000fc00000000000 */
        /* <DEDUP_REMOVED lines=9> */
.L_x_2:


//--------------------- .nv.shared.reserved.0     --------------------------
	.section	.nv.shared.reserved.0,"aw",@nobits
	.weak		__nv_reservedSMEM_offset_0_alias
	.size		__nv_reservedSMEM_offset_0_alias, 0, 64
	.other		__nv_reservedSMEM_offset_0_alias,@"STO_CUDA_RESERVED_SHARED STV_DEFAULT"
__nv_reservedSMEM_offset_0_alias:
	.zero		0
	.zero		64


//--------------------- .nv.constant0._Z21add_kernel_inner_loopIfEvPT_PKS0_S3_mm --------------------------
	.section	.nv.constant0._Z21add_kernel_inner_loopIfEvPT_PKS0_S3_mm,"a",@progbits
	.sectionflags	@""
	.align	4
.nv.constant0._Z21add_kernel_inner_loopIfEvPT_PKS0_S3_mm:
	.zero		936


//--------------------- SYMBOLS --------------------------

	.type		.nv.reservedSmem.offset0,@object
	.size		.nv.reservedSmem.offset0,0x4
